	.headerflags	@"EF_CUDA_TEXMODE_UNIFIED EF_CUDA_64BIT_ADDRESS EF_CUDA_ACCELERATORS EF_CUDA_SM90 EF_CUDA_VIRTUAL_SM(EF_CUDA_SM90)"
	.elftype	@"ET_EXEC"


//--------------------- .nv.info                  --------------------------
	.section	.nv.info,"",@"SHT_CUDA_INFO"
	.align	4


	//----- nvinfo : EIATTR_REGCOUNT
	.align		4
        /*0000*/ 	.byte	0x04, 0x2f
        /*0002*/ 	.short	(.L_1 - .L_0)
	.align		4
.L_0:
        /*0004*/ 	.word	index@(triton_poi_fused_add_mul_0)
        /*0008*/ 	.word	0x00000012


	//----- nvinfo : EIATTR_MIN_STACK_SIZE
	.align		4
.L_1:
        /*000c*/ 	.byte	0x04, 0x12
        /*000e*/ 	.short	(.L_3 - .L_2)
	.align		4
.L_2:
        /*0010*/ 	.word	index@(triton_poi_fused_add_mul_0)
        /*0014*/ 	.word	0x00000000


	//----- nvinfo : EIATTR_FRAME_SIZE
	.align		4
.L_3:
        /*0018*/ 	.byte	0x04, 0x11
        /*001a*/ 	.short	(.L_5 - .L_4)
	.align		4
.L_4:
        /*001c*/ 	.word	index@(triton_poi_fused_add_mul_0)
        /*0020*/ 	.word	0x00000000


	//----- nvinfo : EIATTR_MIN_STACK_SIZE
	.align		4
.L_5:
        /*0024*/ 	.byte	0x04, 0x12
        /*0026*/ 	.short	(.L_7 - .L_6)
	.align		4
.L_6:
        /*0028*/ 	.word	index@(triton_poi_fused_add_mul_0)
        /*002c*/ 	.word	0x00000000
.L_7:


//--------------------- .nv.info.triton_poi_fused_add_mul_0 --------------------------
	.section	.nv.info.triton_poi_fused_add_mul_0,"",@"SHT_CUDA_INFO"
	.sectionflags	@""
	.align	4


	//----- nvinfo : EIATTR_CUDA_API_VERSION
	.align		4
        /*0000*/ 	.byte	0x04, 0x37
        /*0002*/ 	.short	(.L_9 - .L_8)
.L_8:
        /*0004*/ 	.word	0x0000007c


	//----- nvinfo : EIATTR_KPARAM_INFO
	.align		4
.L_9:
        /*0008*/ 	.byte	0x04, 0x17
        /*000a*/ 	.short	(.L_11 - .L_10)
.L_10:
        /*000c*/ 	.word	0x00000000
        /*0010*/ 	.short	0x0003
        /*0012*/ 	.short	0x0018
        /*0014*/ 	.byte	0x00, 0xf0, 0x11, 0x00


	//----- nvinfo : EIATTR_KPARAM_INFO
	.align		4
.L_11:
        /*0018*/ 	.byte	0x04, 0x17
        /*001a*/ 	.short	(.L_13 - .L_12)
.L_12:
        /*001c*/ 	.word	0x00000000
        /*0020*/ 	.short	0x0002
        /*0022*/ 	.short	0x0010
        /*0024*/ 	.byte	0x00, 0xf4, 0x21, 0x00


	//----- nvinfo : EIATTR_KPARAM_INFO
	.align		4
.L_13:
        /*0028*/ 	.byte	0x04, 0x17
        /*002a*/ 	.short	(.L_15 - .L_14)
.L_14:
        /*002c*/ 	.word	0x00000000
        /*0030*/ 	.short	0x0001
        /*0032*/ 	.short	0x0008
        /*0034*/ 	.byte	0x00, 0xf4, 0x21, 0x00


	//----- nvinfo : EIATTR_KPARAM_INFO
	.align		4
.L_15:
        /*0038*/ 	.byte	0x04, 0x17
        /*003a*/ 	.short	(.L_17 - .L_16)
.L_16:
        /*003c*/ 	.word	0x00000000
        /*0040*/ 	.short	0x0000
        /*0042*/ 	.short	0x0000
        /*0044*/ 	.byte	0x00, 0xf4, 0x21, 0x00


	//----- nvinfo : EIATTR_SPARSE_MMA_MASK
	.align		4
.L_17:
        /*0048*/ 	.byte	0x03, 0x50
        /*004a*/ 	.short	0x0000


	//----- nvinfo : EIATTR_MAXREG_COUNT
	.align		4
        /*004c*/ 	.byte	0x03, 0x1b
        /*004e*/ 	.short	0x00ff


	//----- nvinfo : EIATTR_EXIT_INSTR_OFFSETS
	.align		4
        /*0050*/ 	.byte	0x04, 0x1c
        /*0052*/ 	.short	(.L_19 - .L_18)


	//   ....[0]....
.L_18:
        /*0054*/ 	.word	0x000001d0


	//   ....[1]....
        /*0058*/ 	.word	0x000001f0


	//----- nvinfo : EIATTR_REQNTID
	.align		4
.L_19:
        /*005c*/ 	.byte	0x04, 0x10
        /*005e*/ 	.short	(.L_21 - .L_20)
.L_20:
        /*0060*/ 	.word	0x00000020
        /*0064*/ 	.word	0x00000001
        /*0068*/ 	.word	0x00000001


	//----- nvinfo : EIATTR_CBANK_PARAM_SIZE
	.align		4
.L_21:
        /*006c*/ 	.byte	0x03, 0x19
        /*006e*/ 	.short	0x001c


	//----- nvinfo : EIATTR_PARAM_CBANK
	.align		4
        /*0070*/ 	.byte	0x04, 0x0a
        /*0072*/ 	.short	(.L_23 - .L_22)
	.align		4
.L_22:
        /*0074*/ 	.word	index@(.nv.constant0.triton_poi_fused_add_mul_0)
        /*0078*/ 	.short	0x0210
        /*007a*/ 	.short	0x001c


	//----- nvinfo : EIATTR_SW_WAR
	.align		4
.L_23:
        /*007c*/ 	.byte	0x04, 0x36
        /*007e*/ 	.short	(.L_25 - .L_24)
.L_24:
        /*0080*/ 	.word	0x00000008
.L_25:


//--------------------- .nv.callgraph             --------------------------
	.section	.nv.callgraph,"",@"SHT_CUDA_CALLGRAPH"
	.align	4
	.sectionentsize	8
	.align		4
        /*0000*/ 	.word	0x00000000
	.align		4
        /*0004*/ 	.word	0xffffffff
	.align		4
        /*0008*/ 	.word	0x00000000
	.align		4
        /*000c*/ 	.word	0xfffffffe
	.align		4
        /*0010*/ 	.word	0x00000000
	.align		4
        /*0014*/ 	.word	0xfffffffd
	.align		4
        /*0018*/ 	.word	0x00000000
	.align		4
        /*001c*/ 	.word	0xfffffffc


//--------------------- .text.triton_poi_fused_add_mul_0 --------------------------
	.section	.text.triton_poi_fused_add_mul_0,"ax",@progbits
	.align	128
        .global         triton_poi_fused_add_mul_0
        .type           triton_poi_fused_add_mul_0,@function
        .size           triton_poi_fused_add_mul_0,(.L_x_1 - triton_poi_fused_add_mul_0)
        .other          triton_poi_fused_add_mul_0,@"STO_CUDA_ENTRY STV_DEFAULT"
triton_poi_fused_add_mul_0:
.text.triton_poi_fused_add_mul_0:
[----:B------:R-:W0:Y:S02]  /*0000*/  LDC R1, c[0x0][0x28] ;  /* 0x00000a00ff017b82 */ /* 0x000e240000000800 */
[----:B------:R-:W1:Y:S01]  /*0010*/  S2R R0, SR_TID.X ;  /* 0x0000000000007919 */ /* 0x000e620000002100 */
[----:B------:R-:W2:Y:S01]  /*0020*/  LDC.64 R6, c[0x0][0x220] ;  /* 0x00008800ff067b82 */ /* 0x000ea20000000a00 */
[----:B------:R-:W-:Y:S01]  /*0030*/  CS2R R12, SRZ ;  /* 0x00000000000c7805 */ /* 0x000fe2000001ff00 */
[----:B------:R-:W-:Y:S01]  /*0040*/  ULDC.64 UR4, c[0x0][0x208] ;  /* 0x0000820000047ab9 */ /* 0x000fe20000000a00 */
[----:B------:R-:W3:Y:S05]  /*0050*/  S2R R9, SR_CTAID.X ;  /* 0x0000000000097919 */ /* 0x000eea0000002500 */
[----:B------:R-:W4:Y:S08]  /*0060*/  LDC.64 R4, c[0x0][0x210] ;  /* 0x00008400ff047b82 */ /* 0x000f300000000a00 */
[----:B------:R-:W5:Y:S01]  /*0070*/  LDC.64 R2, c[0x0][0x218] ;  /* 0x00008600ff027b82 */ /* 0x000f620000000a00 */
[----:B-1----:R-:W-:Y:S01]  /*0080*/  IMAD.SHL.U32 R0, R0, 0x2, RZ ;  /* 0x0000000200007824 */ /* 0x002fe200078e00ff */
[----:B---3--:R-:W-:-:S04]  /*0090*/  SHF.R.S32.HI R8, RZ, 0x19, R9 ;  /* 0x00000019ff087819 */ /* 0x008fc80000011409 */
[----:B------:R-:W-:-:S04]  /*00a0*/  LOP3.LUT R0, R0, 0x3e, RZ, 0xc0, !PT ;  /* 0x0000003e00007812 */ /* 0x000fc800078ec0ff */
[----:B------:R-:W-:Y:S02]  /*00b0*/  LEA R9, R9, R0, 0x6 ;  /* 0x0000000009097211 */ /* 0x000fe400078e30ff */
[----:B------:R-:W-:Y:S02]  /*00c0*/  SGXT R0, R8, 0x1 ;  /* 0x000000010800781a */ /* 0x000fe40000000200 */
[C---:B------:R-:W-:Y:S01]  /*00d0*/  ISETP.GE.AND P0, PT, R9.reuse, 0x40, PT ;  /* 0x000000400900780c */ /* 0x040fe20003f06270 */
[----:B----4-:R-:W-:Y:S01]  /*00e0*/  IMAD.WIDE R4, R9, 0x4, R4 ;  /* 0x0000000409047825 */ /* 0x010fe200078e0204 */
[----:B------:R-:W-:-:S03]  /*00f0*/  LEA.HI R0, R0, R9, RZ, 0x4 ;  /* 0x0000000900007211 */ /* 0x000fc600078f20ff */
[----:B-----5:R-:W-:Y:S01]  /*0100*/  IMAD.WIDE R2, R9, 0x4, R2 ;  /* 0x0000000409027825 */ /* 0x020fe200078e0202 */
[----:B------:R-:W-:-:S05]  /*0110*/  LOP3.LUT R0, R0, 0xfffffff0, RZ, 0xc0, !PT ;  /* 0xfffffff000007812 */ /* 0x000fca00078ec0ff */
[----:B------:R-:W-:-:S04]  /*0120*/  IMAD.IADD R11, R9, 0x1, -R0 ;  /* 0x00000001090b7824 */ /* 0x000fc800078e0a00 */
[----:B--2---:R-:W-:Y:S01]  /*0130*/  IMAD.WIDE R6, R11, 0x4, R6 ;  /* 0x000000040b067825 */ /* 0x004fe200078e0206 */
[----:B------:R-:W-:Y:S02]  /*0140*/  CS2R R10, SRZ ;  /* 0x00000000000a7805 */ /* 0x000fe4000001ff00 */
[----:B------:R-:W-:Y:S02]  /*0150*/  CS2R R8, SRZ ;  /* 0x0000000000087805 */ /* 0x000fe4000001ff00 */
[----:B------:R-:W2:Y:S04]  /*0160*/  @!P0 LDG.E.EL.64 R12, desc[UR4][R6.64] ;  /* 0x00000004060c8981 */ /* 0x000ea8000c2e1b00 */
[----:B------:R-:W2:Y:S04]  /*0170*/  @!P0 LDG.E.64 R10, desc[UR4][R4.64] ;  /* 0x00000004040a8981 */ /* 0x000ea8000c1e1b00 */
[----:B------:R-:W3:Y:S01]  /*0180*/  @!P0 LDG.E.64 R8, desc[UR4][R2.64] ;  /* 0x0000000402088981 */ /* 0x000ee2000c1e1b00 */
[----:B--2---:R-:W-:Y:S01]  /*0190*/  FADD R15, R12, R10 ;  /* 0x0000000a0c0f7221 */ /* 0x004fe20000000000 */
[----:B------:R-:W-:-:S03]  /*01a0*/  FADD R0, R13, R11 ;  /* 0x0000000b0d007221 */ /* 0x000fc60000000000 */
[----:B---3--:R-:W-:Y:S01]  /*01b0*/  FFMA R8, R15, R8, R8 ;  /* 0x000000080f087223 */ /* 0x008fe20000000008 */
[----:B------:R-:W-:Y:S01]  /*01c0*/  FFMA R9, R0, R9, R9 ;  /* 0x0000000900097223 */ /* 0x000fe20000000009 */
[----:B------:R-:W-:Y:S06]  /*01d0*/  @P0 EXIT ;  /* 0x000000000000094d */ /* 0x000fec0003800000 */
[----:B------:R-:W-:Y:S01]  /*01e0*/  STG.E.64 desc[UR4][R4.64], R8 ;  /* 0x0000000804007986 */ /* 0x000fe2000c101b04 */
[----:B------:R-:W-:Y:S05]  /*01f0*/  EXIT ;  /* 0x000000000000794d */ /* 0x000fea0003800000 */
.L_x_0:
[----:B------:R-:W-:-:S00]  /*0200*/  BRA `(.L_x_0) ;  /* 0xfffffffc00fc7947 */ /* 0x000fc0000383ffff */
[----:B------:R-:W-:-:S00]  /*0210*/  NOP ;  /* 0x0000000000007918 */ /* 0x000fc00000000000 */
        /* <DEDUP_REMOVED lines=14> */
.L_x_1:


//--------------------- .nv.constant0.triton_poi_fused_add_mul_0 --------------------------
	.section	.nv.constant0.triton_poi_fused_add_mul_0,"a",@progbits
	.sectionflags	@""
	.align	4
.nv.constant0.triton_poi_fused_add_mul_0:
	.zero		556
